//
// Generated by NVIDIA NVVM Compiler
//
// Compiler Build ID: CL-36424714
// Cuda compilation tools, release 13.0, V13.0.88
// Based on NVVM 20.0.0
//

.version 9.0
.target sm_100
.address_size 64

	// .globl	_Z17grey_scale_kernelPhS_ii

.visible .entry _Z17grey_scale_kernelPhS_ii(
	.param .u64 .ptr .align 1 _Z17grey_scale_kernelPhS_ii_param_0,
	.param .u64 .ptr .align 1 _Z17grey_scale_kernelPhS_ii_param_1,
	.param .u32 _Z17grey_scale_kernelPhS_ii_param_2,
	.param .u32 _Z17grey_scale_kernelPhS_ii_param_3
)
{
	.reg .pred 	%p<4>;
	.reg .b16 	%rs<4>;
	.reg .b32 	%r<16>;
	.reg .b64 	%rd<9>;
	.reg .b64 	%fd<7>;

	ld.param.u64 	%rd1, [_Z17grey_scale_kernelPhS_ii_param_0];
	ld.param.u64 	%rd2, [_Z17grey_scale_kernelPhS_ii_param_1];
	ld.param.u32 	%r3, [_Z17grey_scale_kernelPhS_ii_param_2];
	ld.param.u32 	%r4, [_Z17grey_scale_kernelPhS_ii_param_3];
	mov.u32 	%r6, %ctaid.x;
	mov.u32 	%r7, %ntid.x;
	mov.u32 	%r8, %tid.x;
	mad.lo.s32 	%r1, %r6, %r7, %r8;
	mov.u32 	%r9, %ctaid.y;
	mov.u32 	%r10, %ntid.y;
	mov.u32 	%r11, %tid.y;
	mad.lo.s32 	%r12, %r9, %r10, %r11;
	setp.ge.s32 	%p1, %r1, %r3;
	setp.ge.s32 	%p2, %r12, %r4;
	or.pred  	%p3, %p1, %p2;
	@%p3 bra 	$L__BB0_2;
	cvta.to.global.u64 	%rd3, %rd2;
	cvta.to.global.u64 	%rd4, %rd1;
	mad.lo.s32 	%r13, %r3, %r12, %r1;
	mul.lo.s32 	%r14, %r13, 3;
	cvt.s64.s32 	%rd5, %r14;
	add.s64 	%rd6, %rd3, %rd5;
	ld.global.u8 	%rs1, [%rd6];
	cvt.rn.f64.u16 	%fd1, %rs1;
	ld.global.u8 	%rs2, [%rd6+1];
	cvt.rn.f64.u16 	%fd2, %rs2;
	mul.f64 	%fd3, %fd2, 0d3FE70A3D70A3D70A;
	fma.rn.f64 	%fd4, %fd1, 0d3FCAE147AE147AE1, %fd3;
	ld.global.u8 	%rs3, [%rd6+2];
	cvt.rn.f64.u16 	%fd5, %rs3;
	fma.rn.f64 	%fd6, %fd5, 0d3FB1EB851EB851EC, %fd4;
	cvt.rzi.u32.f64 	%r15, %fd6;
	cvt.s64.s32 	%rd7, %r13;
	add.s64 	%rd8, %rd4, %rd7;
	st.global.u8 	[%rd8], %r15;
$L__BB0_2:
	ret;

}


// ===== COMPILED SASS (sm_100) =====

	.target	sm_100

	.elftype	@"ET_EXEC"


//--------------------- .note.nv.tkinfo           --------------------------
	.section	.note.nv.tkinfo,"",@"SHT_NOTE"
	.sectionflags	@"SHF_NOTE_NV_TKINFO"
	.tkinfo
        /*0018*/ 	.word	0x00000002
        /*0030*/ 	.string	""
        /*0030*/ 	.string	"ptxas"
        /*0030*/ 	.string	"Cuda compilation tools, release 13.0, V13.0.88"
        /*0030*/ 	.string	"Build cuda_13.0.r13.0/compiler.36424714_0"
        /*0030*/ 	.string	"-arch sm_100 -m 64 "



//--------------------- .note.nv.cuinfo           --------------------------
	.section	.note.nv.cuinfo,"",@"SHT_NOTE"
	.sectionflags	@"SHF_NOTE_NV_CUINFO"
        /*0018*/ 	.short	0x0002
        /*001a*/ 	.short	0x0064
        /*001c*/ 	.short	0x0082
	.zero		2


//--------------------- .nv.info                  --------------------------
	.section	.nv.info,"",@"SHT_CUDA_INFO"
	.align	4


	//----- nvinfo : EIATTR_REGCOUNT
	.align		4
        /*0000*/ 	.byte	0x04, 0x2f
        /*0002*/ 	.short	(.L_1 - .L_0)
	.align		4
.L_0:
        /*0004*/ 	.word	index@(_Z17grey_scale_kernelPhS_ii)
        /*0008*/ 	.word	0x0000000e


	//----- nvinfo : EIATTR_FRAME_SIZE
	.align		4
.L_1:
        /*000c*/ 	.byte	0x04, 0x11
        /*000e*/ 	.short	(.L_3 - .L_2)
	.align		4
.L_2:
        /*0010*/ 	.word	index@(_Z17grey_scale_kernelPhS_ii)
        /*0014*/ 	.word	0x00000000


	//----- nvinfo : EIATTR_MIN_STACK_SIZE
	.align		4
.L_3:
        /*0018*/ 	.byte	0x04, 0x12
        /*001a*/ 	.short	(.L_5 - .L_4)
	.align		4
.L_4:
        /*001c*/ 	.word	index@(_Z17grey_scale_kernelPhS_ii)
        /*0020*/ 	.word	0x00000000
.L_5:


//--------------------- .nv.compat                --------------------------
	.section	.nv.compat,"",@"SHT_CUDA_COMPAT_INFO"
	.align	4
        /*0000*/ 	.byte	0x02, 0x09, 0x00, 0x00, 0x02, 0x02, 0x01, 0x00, 0x02, 0x05, 0x05, 0x00, 0x03, 0x07, 0x01, 0x01
        /*0010*/ 	.byte	0x02, 0x03, 0x00, 0x00, 0x02, 0x06, 0x01, 0x00, 0x04, 0x0b, 0x08, 0x00, 0x01, 0x00, 0x00, 0x00
        /*0020*/ 	.byte	0x00, 0x00, 0x00, 0x00


//--------------------- .nv.info._Z17grey_scale_kernelPhS_ii --------------------------
	.section	.nv.info._Z17grey_scale_kernelPhS_ii,"",@"SHT_CUDA_INFO"
	.sectionflags	@""
	.align	4


	//----- nvinfo : EIATTR_CUDA_API_VERSION
	.align		4
        /*0000*/ 	.byte	0x04, 0x37
        /*0002*/ 	.short	(.L_7 - .L_6)
.L_6:
        /*0004*/ 	.word	0x00000082


	//----- nvinfo : EIATTR_KPARAM_INFO
	.align		4
.L_7:
        /*0008*/ 	.byte	0x04, 0x17
        /*000a*/ 	.short	(.L_9 - .L_8)
.L_8:
        /*000c*/ 	.word	0x00000000
        /*0010*/ 	.short	0x0003
        /*0012*/ 	.short	0x0014
        /*0014*/ 	.byte	0x00, 0xf0, 0x11, 0x00


	//----- nvinfo : EIATTR_KPARAM_INFO
	.align		4
.L_9:
        /*0018*/ 	.byte	0x04, 0x17
        /*001a*/ 	.short	(.L_11 - .L_10)
.L_10:
        /*001c*/ 	.word	0x00000000
        /*0020*/ 	.short	0x0002
        /*0022*/ 	.short	0x0010
        /*0024*/ 	.byte	0x00, 0xf0, 0x11, 0x00


	//----- nvinfo : EIATTR_KPARAM_INFO
	.align		4
.L_11:
        /*0028*/ 	.byte	0x04, 0x17
        /*002a*/ 	.short	(.L_13 - .L_12)
.L_12:
        /*002c*/ 	.word	0x00000000
        /*0030*/ 	.short	0x0001
        /*0032*/ 	.short	0x0008
        /*0034*/ 	.byte	0x00, 0xf5, 0x21, 0x00


	//----- nvinfo : EIATTR_KPARAM_INFO
	.align		4
.L_13:
        /*0038*/ 	.byte	0x04, 0x17
        /*003a*/ 	.short	(.L_15 - .L_14)
.L_14:
        /*003c*/ 	.word	0x00000000
        /*0040*/ 	.short	0x0000
        /*0042*/ 	.short	0x0000
        /*0044*/ 	.byte	0x00, 0xf5, 0x21, 0x00


	//----- nvinfo : EIATTR_SPARSE_MMA_MASK
	.align		4
.L_15:
        /*0048*/ 	.byte	0x03, 0x50
        /*004a*/ 	.short	0x0000


	//----- nvinfo : EIATTR_MAXREG_COUNT
	.align		4
        /*004c*/ 	.byte	0x03, 0x1b
        /*004e*/ 	.short	0x00ff


	//----- nvinfo : EIATTR_MERCURY_ISA_VERSION
	.align		4
        /*0050*/ 	.byte	0x03, 0x5f
        /*0052*/ 	.short	0x0101


	//----- nvinfo : EIATTR_VRC_CTA_INIT_COUNT
	.align		4
        /*0054*/ 	.byte	0x02, 0x4a
	.zero		1
	.zero		1


	//----- nvinfo : EIATTR_EXIT_INSTR_OFFSETS
	.align		4
        /*0058*/ 	.byte	0x04, 0x1c
        /*005a*/ 	.short	(.L_17 - .L_16)


	//   ....[0]....
.L_16:
        /*005c*/ 	.word	0x000000c0


	//   ....[1]....
        /*0060*/ 	.word	0x00000260


	//----- nvinfo : EIATTR_CBANK_PARAM_SIZE
	.align		4
.L_17:
        /*0064*/ 	.byte	0x03, 0x19
        /*0066*/ 	.short	0x0018


	//----- nvinfo : EIATTR_PARAM_CBANK
	.align		4
        /*0068*/ 	.byte	0x04, 0x0a
        /*006a*/ 	.short	(.L_19 - .L_18)
	.align		4
.L_18:
        /*006c*/ 	.word	index@(.nv.constant0._Z17grey_scale_kernelPhS_ii)
        /*0070*/ 	.short	0x0380
        /*0072*/ 	.short	0x0018


	//----- nvinfo : EIATTR_SW_WAR
	.align		4
.L_19:
        /*0074*/ 	.byte	0x04, 0x36
        /*0076*/ 	.short	(.L_21 - .L_20)
.L_20:
        /*0078*/ 	.word	0x00000008
.L_21:


//--------------------- .nv.callgraph             --------------------------
	.section	.nv.callgraph,"",@"SHT_CUDA_CALLGRAPH"
	.align	4
	.sectionentsize	8
	.align		4
        /*0000*/ 	.word	0x00000000
	.align		4
        /*0004*/ 	.word	0xffffffff
	.align		4
        /*0008*/ 	.word	0x00000000
	.align		4
        /*000c*/ 	.word	0xfffffffe
	.align		4
        /*0010*/ 	.word	0x00000000
	.align		4
        /*0014*/ 	.word	0xfffffffd
	.align		4
        /*0018*/ 	.word	0x00000000
	.align		4
        /*001c*/ 	.word	0xfffffffc


//--------------------- .text._Z17grey_scale_kernelPhS_ii --------------------------
	.section	.text._Z17grey_scale_kernelPhS_ii,"ax",@progbits
	.align	128
        .global         _Z17grey_scale_kernelPhS_ii
        .type           _Z17grey_scale_kernelPhS_ii,@function
        .size           _Z17grey_scale_kernelPhS_ii,(.L_x_1 - _Z17grey_scale_kernelPhS_ii)
        .other          _Z17grey_scale_kernelPhS_ii,@"STO_CUDA_ENTRY STV_DEFAULT"
_Z17grey_scale_kernelPhS_ii:
.text._Z17grey_scale_kernelPhS_ii:
[----:B------:R-:W-:Y:S01]  /*0000*/  LDC R1, c[0x0][0x37c] ;  /* 0x0000df00ff017b82 */ /* 0x000fe20000000800 */
[----:B------:R-:W0:Y:S07]  /*0010*/  S2R R2, SR_TID.Y ;  /* 0x0000000000027919 */ /* 0x000e2e0000002200 */
[----:B------:R-:W1:Y:S01]  /*0020*/  LDC R0, c[0x0][0x360] ;  /* 0x0000d800ff007b82 */ /* 0x000e620000000800 */
[----:B------:R-:W2:Y:S01]  /*0030*/  LDCU.64 UR6, c[0x0][0x390] ;  /* 0x00007200ff0677ac */ /* 0x000ea20008000a00 */
[----:B------:R-:W1:Y:S06]  /*0040*/  S2R R5, SR_TID.X ;  /* 0x0000000000057919 */ /* 0x000e6c0000002100 */
[----:B------:R-:W0:Y:S08]  /*0050*/  S2UR UR5, SR_CTAID.Y ;  /* 0x00000000000579c3 */ /* 0x000e300000002600 */
[----:B------:R-:W0:Y:S08]  /*0060*/  LDC R3, c[0x0][0x364] ;  /* 0x0000d900ff037b82 */ /* 0x000e300000000800 */
[----:B------:R-:W1:Y:S01]  /*0070*/  S2UR UR4, SR_CTAID.X ;  /* 0x00000000000479c3 */ /* 0x000e620000002500 */
[----:B0-----:R-:W-:-:S05]  /*0080*/  IMAD R3, R3, UR5, R2 ;  /* 0x0000000503037c24 */ /* 0x001fca000f8e0202 */
[----:B--2---:R-:W-:Y:S01]  /*0090*/  ISETP.GE.AND P0, PT, R3, UR7, PT ;  /* 0x0000000703007c0c */ /* 0x004fe2000bf06270 */
[----:B-1----:R-:W-:-:S05]  /*00a0*/  IMAD R0, R0, UR4, R5 ;  /* 0x0000000400007c24 */ /* 0x002fca000f8e0205 */
[----:B------:R-:W-:-:S13]  /*00b0*/  ISETP.GE.OR P0, PT, R0, UR6, P0 ;  /* 0x0000000600007c0c */ /* 0x000fda0008706670 */
[----:B------:R-:W-:Y:S05]  /*00c0*/  @P0 EXIT ;  /* 0x000000000000094d */ /* 0x000fea0003800000 */
[----:B------:R-:W0:Y:S01]  /*00d0*/  LDCU.128 UR12, c[0x0][0x380] ;  /* 0x00007000ff0c77ac */ /* 0x000e220008000c00 */
[----:B------:R-:W-:Y:S01]  /*00e0*/  IMAD R0, R3, UR6, R0 ;  /* 0x0000000603007c24 */ /* 0x000fe2000f8e0200 */
[----:B------:R-:W1:Y:S03]  /*00f0*/  LDCU.64 UR4, c[0x0][0x358] ;  /* 0x00006b00ff0477ac */ /* 0x000e660008000a00 */
[----:B------:R-:W-:-:S05]  /*0100*/  IMAD R3, R0, 0x3, RZ ;  /* 0x0000000300037824 */ /* 0x000fca00078e02ff */
[----:B0-----:R-:W-:-:S04]  /*0110*/  IADD3 R2, P0, PT, R3, UR14, RZ ;  /* 0x0000000e03027c10 */ /* 0x001fc8000ff1e0ff */
[----:B------:R-:W-:-:S05]  /*0120*/  LEA.HI.X.SX32 R3, R3, UR15, 0x1, P0 ;  /* 0x0000000f03037c11 */ /* 0x000fca00080f0eff */
[----:B-1----:R-:W2:Y:S04]  /*0130*/  LDG.E.U8 R11, desc[UR4][R2.64+0x1] ;  /* 0x00000104020b7981 */ /* 0x002ea8000c1e1100 */
[----:B------:R-:W3:Y:S04]  /*0140*/  LDG.E.U8 R10, desc[UR4][R2.64] ;  /* 0x00000004020a7981 */ /* 0x000ee8000c1e1100 */
[----:B------:R0:W4:Y:S01]  /*0150*/  LDG.E.U8 R8, desc[UR4][R2.64+0x2] ;  /* 0x0000020402087981 */ /* 0x000122000c1e1100 */
[----:B------:R-:W-:Y:S01]  /*0160*/  UMOV UR8, 0x70a3d70a ;  /* 0x70a3d70a00087882 */ /* 0x000fe20000000000 */
[----:B------:R-:W-:Y:S01]  /*0170*/  UMOV UR9, 0x3fe70a3d ;  /* 0x3fe70a3d00097882 */ /* 0x000fe20000000000 */
[----:B0-----:R-:W-:-:S04]  /*0180*/  IADD3 R2, P0, PT, R0, UR12, RZ ;  /* 0x0000000c00027c10 */ /* 0x001fc8000ff1e0ff */
[----:B------:R-:W-:Y:S01]  /*0190*/  LEA.HI.X.SX32 R3, R0, UR13, 0x1, P0 ;  /* 0x0000000d00037c11 */ /* 0x000fe200080f0eff */
[----:B--2---:R-:W0:Y:S08]  /*01a0*/  I2F.F64.U16 R6, R11 ;  /* 0x0000000b00067312 */ /* 0x004e300000101800 */
[----:B---3--:R-:W1:Y:S01]  /*01b0*/  I2F.F64.U16 R4, R10 ;  /* 0x0000000a00047312 */ /* 0x008e620000101800 */
[----:B0-----:R-:W-:-:S07]  /*01c0*/  DMUL R6, R6, UR8 ;  /* 0x0000000806067c28 */ /* 0x001fce0008000000 */
[----:B----4-:R-:W0:Y:S01]  /*01d0*/  I2F.F64.U16 R8, R8 ;  /* 0x0000000800087312 */ /* 0x010e220000101800 */
[----:B------:R-:W-:Y:S01]  /*01e0*/  UMOV UR8, 0xae147ae1 ;  /* 0xae147ae100087882 */ /* 0x000fe20000000000 */
[----:B------:R-:W-:Y:S02]  /*01f0*/  UMOV UR9, 0x3fcae147 ;  /* 0x3fcae14700097882 */ /* 0x000fe40000000000 */
[----:B-1----:R-:W-:Y:S01]  /*0200*/  DFMA R4, R4, UR8, R6 ;  /* 0x0000000804047c2b */ /* 0x002fe20008000006 */
[----:B------:R-:W-:Y:S01]  /*0210*/  UMOV UR8, 0x1eb851ec ;  /* 0x1eb851ec00087882 */ /* 0x000fe20000000000 */
[----:B------:R-:W-:-:S06]  /*0220*/  UMOV UR9, 0x3fb1eb85 ;  /* 0x3fb1eb8500097882 */ /* 0x000fcc0000000000 */
[----:B0-----:R-:W-:-:S10]  /*0230*/  DFMA R4, R8, UR8, R4 ;  /* 0x0000000808047c2b */ /* 0x001fd40008000004 */
[----:B------:R-:W0:Y:S02]  /*0240*/  F2I.U32.F64.TRUNC R5, R4 ;  /* 0x0000000400057311 */ /* 0x000e24000030d000 */
[----:B0-----:R-:W-:Y:S01]  /*0250*/  STG.E.U8 desc[UR4][R2.64], R5 ;  /* 0x0000000502007986 */ /* 0x001fe2000c101104 */
[----:B------:R-:W-:Y:S05]  /*0260*/  EXIT ;  /* 0x000000000000794d */ /* 0x000fea0003800000 */
.L_x_0:
[----:B------:R-:W-:-:S00]  /*0270*/  BRA `(.L_x_0) ;  /* 0xfffffffc00fc7947 */ /* 0x000fc0000383ffff */
[----:B------:R-:W-:-:S00]  /*0280*/  NOP ;  /* 0x0000000000007918 */ /* 0x000fc00000000000 */
[----:B------:R-:W-:-:S00]  /*0290*/  NOP ;  /* 0x0000000000007918 */ /* 0x000fc00000000000 */
[----:B------:R-:W-:-:S00]  /*02a0*/  NOP ;  /* 0x0000000000007918 */ /* 0x000fc00000000000 */
[----:B------:R-:W-:-:S00]  /*02b0*/  NOP ;  /* 0x0000000000007918 */ /* 0x000fc00000000000 */
[----:B------:R-:W-:-:S00]  /*02c0*/  NOP ;  /* 0x0000000000007918 */ /* 0x000fc00000000000 */
[----:B------:R-:W-:-:S00]  /*02d0*/  NOP ;  /* 0x0000000000007918 */ /* 0x000fc00000000000 */
[----:B------:R-:W-:-:S00]  /*02e0*/  NOP ;  /* 0x0000000000007918 */ /* 0x000fc00000000000 */
[----:B------:R-:W-:-:S00]  /*02f0*/  NOP ;  /* 0x0000000000007918 */ /* 0x000fc00000000000 */
.L_x_1:


//--------------------- .nv.shared.reserved.0     --------------------------
	.section	.nv.shared.reserved.0,"aw",@nobits
	.weak		__nv_reservedSMEM_offset_0_alias
	.size		__nv_reservedSMEM_offset_0_alias, 0, 64
	.other		__nv_reservedSMEM_offset_0_alias,@"STO_CUDA_RESERVED_SHARED STV_DEFAULT"
__nv_reservedSMEM_offset_0_alias:
	.zero		0
	.zero		64


//--------------------- .nv.constant0._Z17grey_scale_kernelPhS_ii --------------------------
	.section	.nv.constant0._Z17grey_scale_kernelPhS_ii,"a",@progbits
	.sectionflags	@""
	.align	4
.nv.constant0._Z17grey_scale_kernelPhS_ii:
	.zero		920


//--------------------- SYMBOLS --------------------------

	.type		.nv.reservedSmem.offset0,@object
	.size		.nv.reservedSmem.offset0,0x4
